//
// Generated by NVIDIA NVVM Compiler
//
// Compiler Build ID: CL-36424714
// Cuda compilation tools, release 13.0, V13.0.88
// Based on NVVM 20.0.0
//

.version 9.0
.target sm_100
.address_size 64

	// .globl	_Z16computeFrequencyPcPii

.visible .entry _Z16computeFrequencyPcPii(
	.param .u64 .ptr .align 1 _Z16computeFrequencyPcPii_param_0,
	.param .u64 .ptr .align 1 _Z16computeFrequencyPcPii_param_1,
	.param .u32 _Z16computeFrequencyPcPii_param_2
)
{
	.reg .pred 	%p<2>;
	.reg .b32 	%r<8>;
	.reg .b64 	%rd<9>;

	ld.param.u64 	%rd1, [_Z16computeFrequencyPcPii_param_0];
	ld.param.u64 	%rd2, [_Z16computeFrequencyPcPii_param_1];
	ld.param.u32 	%r2, [_Z16computeFrequencyPcPii_param_2];
	mov.u32 	%r3, %tid.x;
	mov.u32 	%r4, %ctaid.x;
	mov.u32 	%r5, %ntid.x;
	mad.lo.s32 	%r1, %r4, %r5, %r3;
	setp.ge.s32 	%p1, %r1, %r2;
	@%p1 bra 	$L__BB0_2;
	cvta.to.global.u64 	%rd3, %rd1;
	cvta.to.global.u64 	%rd4, %rd2;
	cvt.s64.s32 	%rd5, %r1;
	add.s64 	%rd6, %rd3, %rd5;
	ld.global.u8 	%r6, [%rd6];
	mul.wide.u32 	%rd7, %r6, 4;
	add.s64 	%rd8, %rd4, %rd7;
	atom.global.add.u32 	%r7, [%rd8], 1;
$L__BB0_2:
	ret;

}
	// .globl	_Z12encodeKernelPcPiS_S_iS0_
.visible .entry _Z12encodeKernelPcPiS_S_iS0_(
	.param .u64 .ptr .align 1 _Z12encodeKernelPcPiS_S_iS0__param_0,
	.param .u64 .ptr .align 1 _Z12encodeKernelPcPiS_S_iS0__param_1,
	.param .u64 .ptr .align 1 _Z12encodeKernelPcPiS_S_iS0__param_2,
	.param .u64 .ptr .align 1 _Z12encodeKernelPcPiS_S_iS0__param_3,
	.param .u32 _Z12encodeKernelPcPiS_S_iS0__param_4,
	.param .u64 .ptr .align 1 _Z12encodeKernelPcPiS_S_iS0__param_5
)
{
	.reg .pred 	%p<16>;
	.reg .b16 	%rs<9>;
	.reg .b32 	%r<139>;
	.reg .b64 	%rd<38>;

	ld.param.u64 	%rd12, [_Z12encodeKernelPcPiS_S_iS0__param_0];
	ld.param.u64 	%rd14, [_Z12encodeKernelPcPiS_S_iS0__param_1];
	ld.param.u64 	%rd15, [_Z12encodeKernelPcPiS_S_iS0__param_2];
	ld.param.u64 	%rd16, [_Z12encodeKernelPcPiS_S_iS0__param_3];
	ld.param.u32 	%r52, [_Z12encodeKernelPcPiS_S_iS0__param_4];
	ld.param.u64 	%rd13, [_Z12encodeKernelPcPiS_S_iS0__param_5];
	cvta.to.global.u64 	%rd1, %rd16;
	cvta.to.global.u64 	%rd2, %rd15;
	cvta.to.global.u64 	%rd3, %rd14;
	mov.u32 	%r53, %tid.x;
	mov.u32 	%r54, %ctaid.x;
	mov.u32 	%r55, %ntid.x;
	mad.lo.s32 	%r1, %r54, %r55, %r53;
	setp.ge.s32 	%p1, %r1, %r52;
	@%p1 bra 	$L__BB1_21;
	cvta.to.global.u64 	%rd17, %rd12;
	cvt.s64.s32 	%rd18, %r1;
	add.s64 	%rd19, %rd17, %rd18;
	ld.global.u8 	%rs1, [%rd19];
	cvt.u32.u16 	%r56, %rs1;
	and.b32  	%r2, %r56, 255;
	mul.wide.u32 	%rd20, %r2, 4;
	add.s64 	%rd21, %rd3, %rd20;
	ld.global.u32 	%r3, [%rd21];
	setp.lt.s32 	%p2, %r3, 1;
	@%p2 bra 	$L__BB1_21;
	setp.eq.s16 	%p3, %rs1, 0;
	mov.b32 	%r131, 0;
	@%p3 bra 	$L__BB1_15;
	and.b32  	%r4, %r2, 15;
	setp.lt.u16 	%p4, %rs1, 16;
	mov.b32 	%r124, 0;
	mov.u32 	%r131, %r124;
	@%p4 bra 	$L__BB1_6;
	and.b32  	%r124, %r2, 240;
	neg.s32 	%r118, %r124;
	add.s64 	%rd36, %rd3, 32;
	mov.b32 	%r131, 0;
$L__BB1_5:
	.pragma "nounroll";
	ld.global.u32 	%r61, [%rd36+-32];
	add.s32 	%r62, %r61, %r131;
	ld.global.u32 	%r63, [%rd36+-28];
	add.s32 	%r64, %r63, %r62;
	ld.global.u32 	%r65, [%rd36+-24];
	add.s32 	%r66, %r65, %r64;
	ld.global.u32 	%r67, [%rd36+-20];
	add.s32 	%r68, %r67, %r66;
	ld.global.u32 	%r69, [%rd36+-16];
	add.s32 	%r70, %r69, %r68;
	ld.global.u32 	%r71, [%rd36+-12];
	add.s32 	%r72, %r71, %r70;
	ld.global.u32 	%r73, [%rd36+-8];
	add.s32 	%r74, %r73, %r72;
	ld.global.u32 	%r75, [%rd36+-4];
	add.s32 	%r76, %r75, %r74;
	ld.global.u32 	%r77, [%rd36];
	add.s32 	%r78, %r77, %r76;
	ld.global.u32 	%r79, [%rd36+4];
	add.s32 	%r80, %r79, %r78;
	ld.global.u32 	%r81, [%rd36+8];
	add.s32 	%r82, %r81, %r80;
	ld.global.u32 	%r83, [%rd36+12];
	add.s32 	%r84, %r83, %r82;
	ld.global.u32 	%r85, [%rd36+16];
	add.s32 	%r86, %r85, %r84;
	ld.global.u32 	%r87, [%rd36+20];
	add.s32 	%r88, %r87, %r86;
	ld.global.u32 	%r89, [%rd36+24];
	add.s32 	%r90, %r89, %r88;
	ld.global.u32 	%r91, [%rd36+28];
	add.s32 	%r131, %r91, %r90;
	add.s32 	%r118, %r118, 16;
	add.s64 	%rd36, %rd36, 64;
	setp.ne.s32 	%p5, %r118, 0;
	@%p5 bra 	$L__BB1_5;
$L__BB1_6:
	setp.eq.s32 	%p6, %r4, 0;
	@%p6 bra 	$L__BB1_15;
	and.b32  	%r14, %r2, 7;
	setp.lt.u32 	%p7, %r4, 8;
	@%p7 bra 	$L__BB1_9;
	mul.wide.u32 	%rd22, %r124, 4;
	add.s64 	%rd23, %rd3, %rd22;
	ld.global.u32 	%r93, [%rd23];
	add.s32 	%r94, %r93, %r131;
	ld.global.u32 	%r95, [%rd23+4];
	add.s32 	%r96, %r95, %r94;
	ld.global.u32 	%r97, [%rd23+8];
	add.s32 	%r98, %r97, %r96;
	ld.global.u32 	%r99, [%rd23+12];
	add.s32 	%r100, %r99, %r98;
	ld.global.u32 	%r101, [%rd23+16];
	add.s32 	%r102, %r101, %r100;
	ld.global.u32 	%r103, [%rd23+20];
	add.s32 	%r104, %r103, %r102;
	ld.global.u32 	%r105, [%rd23+24];
	add.s32 	%r106, %r105, %r104;
	ld.global.u32 	%r107, [%rd23+28];
	add.s32 	%r131, %r107, %r106;
	add.s32 	%r124, %r124, 8;
$L__BB1_9:
	setp.eq.s32 	%p8, %r14, 0;
	@%p8 bra 	$L__BB1_15;
	and.b32  	%r20, %r2, 3;
	setp.lt.u32 	%p9, %r14, 4;
	@%p9 bra 	$L__BB1_12;
	mul.wide.u32 	%rd24, %r124, 4;
	add.s64 	%rd25, %rd3, %rd24;
	ld.global.u32 	%r109, [%rd25];
	add.s32 	%r110, %r109, %r131;
	ld.global.u32 	%r111, [%rd25+4];
	add.s32 	%r112, %r111, %r110;
	ld.global.u32 	%r113, [%rd25+8];
	add.s32 	%r114, %r113, %r112;
	ld.global.u32 	%r115, [%rd25+12];
	add.s32 	%r131, %r115, %r114;
	add.s32 	%r124, %r124, 4;
$L__BB1_12:
	setp.eq.s32 	%p10, %r20, 0;
	@%p10 bra 	$L__BB1_15;
	mul.wide.u32 	%rd26, %r124, 4;
	add.s64 	%rd37, %rd3, %rd26;
	neg.s32 	%r129, %r20;
$L__BB1_14:
	.pragma "nounroll";
	ld.global.u32 	%r116, [%rd37];
	add.s32 	%r131, %r116, %r131;
	add.s64 	%rd37, %rd37, 4;
	add.s32 	%r129, %r129, 1;
	setp.ne.s32 	%p11, %r129, 0;
	@%p11 bra 	$L__BB1_14;
$L__BB1_15:
	cvta.to.global.u64 	%rd27, %rd13;
	atom.global.add.u32 	%r32, [%rd27], %r3;
	and.b32  	%r33, %r3, 3;
	setp.lt.u32 	%p12, %r3, 4;
	mov.b32 	%r135, 0;
	@%p12 bra 	$L__BB1_18;
	and.b32  	%r135, %r3, 2147483644;
	neg.s32 	%r134, %r135;
	add.s64 	%rd10, %rd2, 1;
	add.s64 	%rd11, %rd1, 3;
	mov.u32 	%r132, %r32;
	mov.u32 	%r133, %r131;
$L__BB1_17:
	cvt.s64.s32 	%rd28, %r133;
	add.s64 	%rd29, %rd10, %rd28;
	cvt.s64.s32 	%rd30, %r132;
	add.s64 	%rd31, %rd11, %rd30;
	ld.global.u8 	%rs4, [%rd29+-1];
	st.global.u8 	[%rd31+-3], %rs4;
	ld.global.u8 	%rs5, [%rd29];
	st.global.u8 	[%rd31+-2], %rs5;
	ld.global.u8 	%rs6, [%rd29+1];
	st.global.u8 	[%rd31+-1], %rs6;
	ld.global.u8 	%rs7, [%rd29+2];
	st.global.u8 	[%rd31], %rs7;
	add.s32 	%r134, %r134, 4;
	add.s32 	%r133, %r133, 4;
	add.s32 	%r132, %r132, 4;
	setp.ne.s32 	%p13, %r134, 0;
	@%p13 bra 	$L__BB1_17;
$L__BB1_18:
	setp.eq.s32 	%p14, %r33, 0;
	@%p14 bra 	$L__BB1_21;
	add.s32 	%r138, %r135, %r32;
	add.s32 	%r137, %r131, %r135;
	neg.s32 	%r136, %r33;
$L__BB1_20:
	.pragma "nounroll";
	cvt.s64.s32 	%rd32, %r138;
	add.s64 	%rd33, %rd1, %rd32;
	cvt.s64.s32 	%rd34, %r137;
	add.s64 	%rd35, %rd2, %rd34;
	ld.global.u8 	%rs8, [%rd35];
	st.global.u8 	[%rd33], %rs8;
	add.s32 	%r138, %r138, 1;
	add.s32 	%r137, %r137, 1;
	add.s32 	%r136, %r136, 1;
	setp.ne.s32 	%p15, %r136, 0;
	@%p15 bra 	$L__BB1_20;
$L__BB1_21:
	ret;

}


// ===== COMPILED SASS (sm_100) =====

	.target	sm_100

	.elftype	@"ET_EXEC"


//--------------------- .note.nv.tkinfo           --------------------------
	.section	.note.nv.tkinfo,"",@"SHT_NOTE"
	.sectionflags	@"SHF_NOTE_NV_TKINFO"
	.tkinfo
        /*0018*/ 	.word	0x00000002
        /*0030*/ 	.string	""
        /*0030*/ 	.string	"ptxas"
        /*0030*/ 	.string	"Cuda compilation tools, release 13.0, V13.0.88"
        /*0030*/ 	.string	"Build cuda_13.0.r13.0/compiler.36424714_0"
        /*0030*/ 	.string	"-arch sm_100 -m 64 "



//--------------------- .note.nv.cuinfo           --------------------------
	.section	.note.nv.cuinfo,"",@"SHT_NOTE"
	.sectionflags	@"SHF_NOTE_NV_CUINFO"
        /*0018*/ 	.short	0x0002
        /*001a*/ 	.short	0x0064
        /*001c*/ 	.short	0x0082
	.zero		2


//--------------------- .nv.info                  --------------------------
	.section	.nv.info,"",@"SHT_CUDA_INFO"
	.align	4


	//----- nvinfo : EIATTR_REGCOUNT
	.align		4
        /*0000*/ 	.byte	0x04, 0x2f
        /*0002*/ 	.short	(.L_1 - .L_0)
	.align		4
.L_0:
        /*0004*/ 	.word	index@(_Z16computeFrequencyPcPii)
        /*0008*/ 	.word	0x0000000a


	//----- nvinfo : EIATTR_FRAME_SIZE
	.align		4
.L_1:
        /*000c*/ 	.byte	0x04, 0x11
        /*000e*/ 	.short	(.L_3 - .L_2)
	.align		4
.L_2:
        /*0010*/ 	.word	index@(_Z16computeFrequencyPcPii)
        /*0014*/ 	.word	0x00000000


	//----- nvinfo : EIATTR_REGCOUNT
	.align		4
.L_3:
        /*0018*/ 	.byte	0x04, 0x2f
        /*001a*/ 	.short	(.L_5 - .L_4)
	.align		4
.L_4:
        /*001c*/ 	.word	index@(_Z12encodeKernelPcPiS_S_iS0_)
        /*0020*/ 	.word	0x0000001d


	//----- nvinfo : EIATTR_FRAME_SIZE
	.align		4
.L_5:
        /*0024*/ 	.byte	0x04, 0x11
        /*0026*/ 	.short	(.L_7 - .L_6)
	.align		4
.L_6:
        /*0028*/ 	.word	index@(_Z12encodeKernelPcPiS_S_iS0_)
        /*002c*/ 	.word	0x00000000


	//----- nvinfo : EIATTR_MIN_STACK_SIZE
	.align		4
.L_7:
        /*0030*/ 	.byte	0x04, 0x12
        /*0032*/ 	.short	(.L_9 - .L_8)
	.align		4
.L_8:
        /*0034*/ 	.word	index@(_Z12encodeKernelPcPiS_S_iS0_)
        /*0038*/ 	.word	0x00000000


	//----- nvinfo : EIATTR_MIN_STACK_SIZE
	.align		4
.L_9:
        /*003c*/ 	.byte	0x04, 0x12
        /*003e*/ 	.short	(.L_11 - .L_10)
	.align		4
.L_10:
        /*0040*/ 	.word	index@(_Z16computeFrequencyPcPii)
        /*0044*/ 	.word	0x00000000
.L_11:


//--------------------- .nv.compat                --------------------------
	.section	.nv.compat,"",@"SHT_CUDA_COMPAT_INFO"
	.align	4
        /*0000*/ 	.byte	0x02, 0x09, 0x00, 0x00, 0x02, 0x02, 0x01, 0x00, 0x02, 0x05, 0x05, 0x00, 0x03, 0x07, 0x01, 0x01
        /*0010*/ 	.byte	0x02, 0x03, 0x00, 0x00, 0x02, 0x06, 0x01, 0x00, 0x04, 0x0b, 0x08, 0x00, 0x09, 0x00, 0x00, 0x00
        /*0020*/ 	.byte	0x00, 0x00, 0x00, 0x00


//--------------------- .nv.info._Z12encodeKernelPcPiS_S_iS0_ --------------------------
	.section	.nv.info._Z12encodeKernelPcPiS_S_iS0_,"",@"SHT_CUDA_INFO"
	.sectionflags	@""
	.align	4


	//----- nvinfo : EIATTR_CUDA_API_VERSION
	.align		4
        /*0000*/ 	.byte	0x04, 0x37
        /*0002*/ 	.short	(.L_13 - .L_12)
.L_12:
        /*0004*/ 	.word	0x00000082


	//----- nvinfo : EIATTR_KPARAM_INFO
	.align		4
.L_13:
        /*0008*/ 	.byte	0x04, 0x17
        /*000a*/ 	.short	(.L_15 - .L_14)
.L_14:
        /*000c*/ 	.word	0x00000000
        /*0010*/ 	.short	0x0005
        /*0012*/ 	.short	0x0028
        /*0014*/ 	.byte	0x00, 0xf5, 0x21, 0x00


	//----- nvinfo : EIATTR_KPARAM_INFO
	.align		4
.L_15:
        /*0018*/ 	.byte	0x04, 0x17
        /*001a*/ 	.short	(.L_17 - .L_16)
.L_16:
        /*001c*/ 	.word	0x00000000
        /*0020*/ 	.short	0x0004
        /*0022*/ 	.short	0x0020
        /*0024*/ 	.byte	0x00, 0xf0, 0x11, 0x00


	//----- nvinfo : EIATTR_KPARAM_INFO
	.align		4
.L_17:
        /*0028*/ 	.byte	0x04, 0x17
        /*002a*/ 	.short	(.L_19 - .L_18)
.L_18:
        /*002c*/ 	.word	0x00000000
        /*0030*/ 	.short	0x0003
        /*0032*/ 	.short	0x0018
        /*0034*/ 	.byte	0x00, 0xf5, 0x21, 0x00


	//----- nvinfo : EIATTR_KPARAM_INFO
	.align		4
.L_19:
        /*0038*/ 	.byte	0x04, 0x17
        /*003a*/ 	.short	(.L_21 - .L_20)
.L_20:
        /*003c*/ 	.word	0x00000000
        /*0040*/ 	.short	0x0002
        /*0042*/ 	.short	0x0010
        /*0044*/ 	.byte	0x00, 0xf5, 0x21, 0x00


	//----- nvinfo : EIATTR_KPARAM_INFO
	.align		4
.L_21:
        /*0048*/ 	.byte	0x04, 0x17
        /*004a*/ 	.short	(.L_23 - .L_22)
.L_22:
        /*004c*/ 	.word	0x00000000
        /*0050*/ 	.short	0x0001
        /*0052*/ 	.short	0x0008
        /*0054*/ 	.byte	0x00, 0xf5, 0x21, 0x00


	//----- nvinfo : EIATTR_KPARAM_INFO
	.align		4
.L_23:
        /*0058*/ 	.byte	0x04, 0x17
        /*005a*/ 	.short	(.L_25 - .L_24)
.L_24:
        /*005c*/ 	.word	0x00000000
        /*0060*/ 	.short	0x0000
        /*0062*/ 	.short	0x0000
        /*0064*/ 	.byte	0x00, 0xf5, 0x21, 0x00


	//----- nvinfo : EIATTR_SPARSE_MMA_MASK
	.align		4
.L_25:
        /*0068*/ 	.byte	0x03, 0x50
        /*006a*/ 	.short	0x0000


	//----- nvinfo : EIATTR_MAXREG_COUNT
	.align		4
        /*006c*/ 	.byte	0x03, 0x1b
        /*006e*/ 	.short	0x00ff


	//----- nvinfo : EIATTR_MERCURY_ISA_VERSION
	.align		4
        /*0070*/ 	.byte	0x03, 0x5f
        /*0072*/ 	.short	0x0101


	//----- nvinfo : EIATTR_INT_WARP_WIDE_INSTR_OFFSETS
	.align		4
        /*0074*/ 	.byte	0x04, 0x31
        /*0076*/ 	.short	(.L_27 - .L_26)


	//   ....[0]....
.L_26:
        /*0078*/ 	.word	0x00000760


	//   ....[1]....
        /*007c*/ 	.word	0x000007d0


	//   ....[2]....
        /*0080*/ 	.word	0x00000810


	//   ....[3]....
        /*0084*/ 	.word	0x00000840


	//   ....[4]....
        /*0088*/ 	.word	0x00000860


	//   ....[5]....
        /*008c*/ 	.word	0x00000880


	//   ....[6]....
        /*0090*/ 	.word	0x000008b0


	//   ....[7]....
        /*0094*/ 	.word	0x000008c0


	//----- nvinfo : EIATTR_VRC_CTA_INIT_COUNT
	.align		4
.L_27:
        /*0098*/ 	.byte	0x02, 0x4a
	.zero		1
	.zero		1


	//----- nvinfo : EIATTR_EXIT_INSTR_OFFSETS
	.align		4
        /*009c*/ 	.byte	0x04, 0x1c
        /*009e*/ 	.short	(.L_29 - .L_28)


	//   ....[0]....
.L_28:
        /*00a0*/ 	.word	0x00000070


	//   ....[1]....
        /*00a4*/ 	.word	0x00000110


	//   ....[2]....
        /*00a8*/ 	.word	0x00000aa0


	//   ....[3]....
        /*00ac*/ 	.word	0x00000ba0


	//----- nvinfo : EIATTR_CRS_STACK_SIZE
	.align		4
.L_29:
        /*00b0*/ 	.byte	0x04, 0x1e
        /*00b2*/ 	.short	(.L_31 - .L_30)
.L_30:
        /*00b4*/ 	.word	0x00000000


	//----- nvinfo : EIATTR_CBANK_PARAM_SIZE
	.align		4
.L_31:
        /*00b8*/ 	.byte	0x03, 0x19
        /*00ba*/ 	.short	0x0030


	//----- nvinfo : EIATTR_PARAM_CBANK
	.align		4
        /*00bc*/ 	.byte	0x04, 0x0a
        /*00be*/ 	.short	(.L_33 - .L_32)
	.align		4
.L_32:
        /*00c0*/ 	.word	index@(.nv.constant0._Z12encodeKernelPcPiS_S_iS0_)
        /*00c4*/ 	.short	0x0380
        /*00c6*/ 	.short	0x0030


	//----- nvinfo : EIATTR_SW_WAR
	.align		4
.L_33:
        /*00c8*/ 	.byte	0x04, 0x36
        /*00ca*/ 	.short	(.L_35 - .L_34)
.L_34:
        /*00cc*/ 	.word	0x00000008
.L_35:


//--------------------- .nv.info._Z16computeFrequencyPcPii --------------------------
	.section	.nv.info._Z16computeFrequencyPcPii,"",@"SHT_CUDA_INFO"
	.sectionflags	@""
	.align	4


	//----- nvinfo : EIATTR_CUDA_API_VERSION
	.align		4
        /*0000*/ 	.byte	0x04, 0x37
        /*0002*/ 	.short	(.L_37 - .L_36)
.L_36:
        /*0004*/ 	.word	0x00000082


	//----- nvinfo : EIATTR_KPARAM_INFO
	.align		4
.L_37:
        /*0008*/ 	.byte	0x04, 0x17
        /*000a*/ 	.short	(.L_39 - .L_38)
.L_38:
        /*000c*/ 	.word	0x00000000
        /*0010*/ 	.short	0x0002
        /*0012*/ 	.short	0x0010
        /*0014*/ 	.byte	0x00, 0xf0, 0x11, 0x00


	//----- nvinfo : EIATTR_KPARAM_INFO
	.align		4
.L_39:
        /*0018*/ 	.byte	0x04, 0x17
        /*001a*/ 	.short	(.L_41 - .L_40)
.L_40:
        /*001c*/ 	.word	0x00000000
        /*0020*/ 	.short	0x0001
        /*0022*/ 	.short	0x0008
        /*0024*/ 	.byte	0x00, 0xf5, 0x21, 0x00


	//----- nvinfo : EIATTR_KPARAM_INFO
	.align		4
.L_41:
        /*0028*/ 	.byte	0x04, 0x17
        /*002a*/ 	.short	(.L_43 - .L_42)
.L_42:
        /*002c*/ 	.word	0x00000000
        /*0030*/ 	.short	0x0000
        /*0032*/ 	.short	0x0000
        /*0034*/ 	.byte	0x00, 0xf5, 0x21, 0x00


	//----- nvinfo : EIATTR_SPARSE_MMA_MASK
	.align		4
.L_43:
        /*0038*/ 	.byte	0x03, 0x50
        /*003a*/ 	.short	0x0000


	//----- nvinfo : EIATTR_MAXREG_COUNT
	.align		4
        /*003c*/ 	.byte	0x03, 0x1b
        /*003e*/ 	.short	0x00ff


	//----- nvinfo : EIATTR_MERCURY_ISA_VERSION
	.align		4
        /*0040*/ 	.byte	0x03, 0x5f
        /*0042*/ 	.short	0x0101


	//----- nvinfo : EIATTR_VRC_CTA_INIT_COUNT
	.align		4
        /*0044*/ 	.byte	0x02, 0x4a
	.zero		1
	.zero		1


	//----- nvinfo : EIATTR_EXIT_INSTR_OFFSETS
	.align		4
        /*0048*/ 	.byte	0x04, 0x1c
        /*004a*/ 	.short	(.L_45 - .L_44)


	//   ....[0]....
.L_44:
        /*004c*/ 	.word	0x00000070


	//   ....[1]....
        /*0050*/ 	.word	0x00000110


	//----- nvinfo : EIATTR_CBANK_PARAM_SIZE
	.align		4
.L_45:
        /*0054*/ 	.byte	0x03, 0x19
        /*0056*/ 	.short	0x0014


	//----- nvinfo : EIATTR_PARAM_CBANK
	.align		4
        /*0058*/ 	.byte	0x04, 0x0a
        /*005a*/ 	.short	(.L_47 - .L_46)
	.align		4
.L_46:
        /*005c*/ 	.word	index@(.nv.constant0._Z16computeFrequencyPcPii)
        /*0060*/ 	.short	0x0380
        /*0062*/ 	.short	0x0014


	//----- nvinfo : EIATTR_SW_WAR
	.align		4
.L_47:
        /*0064*/ 	.byte	0x04, 0x36
        /*0066*/ 	.short	(.L_49 - .L_48)
.L_48:
        /*0068*/ 	.word	0x00000008
.L_49:


//--------------------- .nv.callgraph             --------------------------
	.section	.nv.callgraph,"",@"SHT_CUDA_CALLGRAPH"
	.align	4
	.sectionentsize	8
	.align		4
        /*0000*/ 	.word	0x00000000
	.align		4
        /*0004*/ 	.word	0xffffffff
	.align		4
        /*0008*/ 	.word	0x00000000
	.align		4
        /*000c*/ 	.word	0xfffffffe
	.align		4
        /*0010*/ 	.word	0x00000000
	.align		4
        /*0014*/ 	.word	0xfffffffd
	.align		4
        /*0018*/ 	.word	0x00000000
	.align		4
        /*001c*/ 	.word	0xfffffffc


//--------------------- .text._Z12encodeKernelPcPiS_S_iS0_ --------------------------
	.section	.text._Z12encodeKernelPcPiS_S_iS0_,"ax",@progbits
	.align	128
        .global         _Z12encodeKernelPcPiS_S_iS0_
        .type           _Z12encodeKernelPcPiS_S_iS0_,@function
        .size           _Z12encodeKernelPcPiS_S_iS0_,(.L_x_17 - _Z12encodeKernelPcPiS_S_iS0_)
        .other          _Z12encodeKernelPcPiS_S_iS0_,@"STO_CUDA_ENTRY STV_DEFAULT"
_Z12encodeKernelPcPiS_S_iS0_:
.text._Z12encodeKernelPcPiS_S_iS0_:
[----:B------:R-:W-:Y:S01]  /*0000*/  LDC R1, c[0x0][0x37c] ;  /* 0x0000df00ff017b82 */ /* 0x000fe20000000800 */
[----:B------:R-:W0:Y:S07]  /*0010*/  S2R R0, SR_TID.X ;  /* 0x0000000000007919 */ /* 0x000e2e0000002100 */
[----:B------:R-:W0:Y:S01]  /*0020*/  S2UR UR4, SR_CTAID.X ;  /* 0x00000000000479c3 */ /* 0x000e220000002500 */
[----:B------:R-:W1:Y:S07]  /*0030*/  LDCU UR5, c[0x0][0x3a0] ;  /* 0x00007400ff0577ac */ /* 0x000e6e0008000800 */
[----:B------:R-:W0:Y:S02]  /*0040*/  LDC R3, c[0x0][0x360] ;  /* 0x0000d800ff037b82 */ /* 0x000e240000000800 */
[----:B0-----:R-:W-:-:S05]  /*0050*/  IMAD R0, R3, UR4, R0 ;  /* 0x0000000403007c24 */ /* 0x001fca000f8e0200 */
[----:B-1----:R-:W-:-:S13]  /*0060*/  ISETP.GE.AND P0, PT, R0, UR5, PT ;  /* 0x0000000500007c0c */ /* 0x002fda000bf06270 */
[----:B------:R-:W-:Y:S05]  /*0070*/  @P0 EXIT ;  /* 0x000000000000094d */ /* 0x000fea0003800000 */
[----:B------:R-:W0:Y:S01]  /*0080*/  LDCU.64 UR4, c[0x0][0x380] ;  /* 0x00007000ff0477ac */ /* 0x000e220008000a00 */
[----:B------:R-:W1:Y:S01]  /*0090*/  LDC.64 R2, c[0x0][0x388] ;  /* 0x0000e200ff027b82 */ /* 0x000e620000000a00 */
[----:B------:R-:W2:Y:S01]  /*00a0*/  LDCU.64 UR6, c[0x0][0x358] ;  /* 0x00006b00ff0677ac */ /* 0x000ea20008000a00 */
[----:B0-----:R-:W-:-:S04]  /*00b0*/  IADD3 R8, P0, PT, R0, UR4, RZ ;  /* 0x0000000400087c10 */ /* 0x001fc8000ff1e0ff */
[----:B------:R-:W-:-:S05]  /*00c0*/  LEA.HI.X.SX32 R9, R0, UR5, 0x1, P0 ;  /* 0x0000000500097c11 */ /* 0x000fca00080f0eff */
[----:B--2---:R-:W1:Y:S02]  /*00d0*/  LDG.E.U8 R7, desc[UR6][R8.64] ;  /* 0x0000000608077981 */ /* 0x004e64000c1e1100 */
[----:B-1----:R-:W-:-:S05]  /*00e0*/  IMAD.WIDE.U32 R4, R7, 0x4, R2 ;  /* 0x0000000407047825 */ /* 0x002fca00078e0002 */
[----:B------:R-:W2:Y:S02]  /*00f0*/  LDG.E R6, desc[UR6][R4.64] ;  /* 0x0000000604067981 */ /* 0x000ea4000c1e1900 */
[----:B--2---:R-:W-:-:S13]  /*0100*/  ISETP.GE.AND P0, PT, R6, 0x1, PT ;  /* 0x000000010600780c */ /* 0x004fda0003f06270 */
[----:B------:R-:W-:Y:S05]  /*0110*/  @!P0 EXIT ;  /* 0x000000000000894d */ /* 0x000fea0003800000 */
[----:B------:R-:W-:Y:S01]  /*0120*/  ISETP.NE.AND P0, PT, R7, RZ, PT ;  /* 0x000000ff0700720c */ /* 0x000fe20003f05270 */
[----:B------:R-:W-:Y:S01]  /*0130*/  BSSY.RECONVERGENT B0, `(.L_x_0) ;  /* 0x0000061000007945 */ /* 0x000fe20003800200 */
[----:B------:R-:W-:-:S11]  /*0140*/  IMAD.MOV.U32 R0, RZ, RZ, RZ ;  /* 0x000000ffff007224 */ /* 0x000fd600078e00ff */
[----:B------:R-:W-:Y:S05]  /*0150*/  @!P0 BRA `(.L_x_1) ;  /* 0x0000000400788947 */ /* 0x000fea0003800000 */
[C---:B------:R-:W-:Y:S01]  /*0160*/  ISETP.GE.U32.AND P0, PT, R7.reuse, 0x10, PT ;  /* 0x000000100700780c */ /* 0x040fe20003f06070 */
[----:B------:R-:W-:Y:S01]  /*0170*/  BSSY.RECONVERGENT B1, `(.L_x_2) ;  /* 0x000002c000017945 */ /* 0x000fe20003800200 */
[----:B------:R-:W-:Y:S01]  /*0180*/  LOP3.LUT R26, R7, 0xf, RZ, 0xc0, !PT ;  /* 0x0000000f071a7812 */ /* 0x000fe200078ec0ff */
[----:B------:R-:W-:Y:S02]  /*0190*/  IMAD.MOV.U32 R9, RZ, RZ, RZ ;  /* 0x000000ffff097224 */ /* 0x000fe400078e00ff */
[----:B------:R-:W-:Y:S01]  /*01a0*/  IMAD.MOV.U32 R0, RZ, RZ, RZ ;  /* 0x000000ffff007224 */ /* 0x000fe200078e00ff */
[----:B------:R-:W-:-:S07]  /*01b0*/  ISETP.NE.AND P1, PT, R26, RZ, PT ;  /* 0x000000ff1a00720c */ /* 0x000fce0003f25270 */
[----:B------:R-:W-:Y:S06]  /*01c0*/  @!P0 BRA `(.L_x_3) ;  /* 0x0000000000988947 */ /* 0x000fec0003800000 */
[----:B------:R-:W0:Y:S01]  /*01d0*/  LDCU.64 UR4, c[0x0][0x388] ;  /* 0x00007100ff0477ac */ /* 0x000e220008000a00 */
[----:B------:R-:W-:Y:S01]  /*01e0*/  LOP3.LUT R9, R7, 0xf0, RZ, 0xc0, !PT ;  /* 0x000000f007097812 */ /* 0x000fe200078ec0ff */
[----:B------:R-:W-:-:S04]  /*01f0*/  IMAD.MOV.U32 R0, RZ, RZ, RZ ;  /* 0x000000ffff007224 */ /* 0x000fc800078e00ff */
[----:B------:R-:W-:Y:S01]  /*0200*/  IMAD.MOV R8, RZ, RZ, -R9 ;  /* 0x000000ffff087224 */ /* 0x000fe200078e0a09 */
[----:B0-----:R-:W-:-:S04]  /*0210*/  UIADD3 UR4, UP0, UPT, UR4, 0x20, URZ ;  /* 0x0000002004047890 */ /* 0x001fc8000ff1e0ff */
[----:B------:R-:W-:Y:S02]  /*0220*/  UIADD3.X UR5, UPT, UPT, URZ, UR5, URZ, UP0, !UPT ;  /* 0x00000005ff057290 */ /* 0x000fe400087fe4ff */
[----:B------:R-:W-:-:S04]  /*0230*/  IMAD.U32 R15, RZ, RZ, UR4 ;  /* 0x00000004ff0f7e24 */ /* 0x000fc8000f8e00ff */
[----:B------:R-:W-:-:S07]  /*0240*/  IMAD.U32 R5, RZ, RZ, UR5 ;  /* 0x00000005ff057e24 */ /* 0x000fce000f8e00ff */
.L_x_4:
[----:B------:R-:W-:-:S05]  /*0250*/  IMAD.MOV.U32 R4, RZ, RZ, R15 ;  /* 0x000000ffff047224 */ /* 0x000fca00078e000f */
[----:B------:R-:W2:Y:S04]  /*0260*/  LDG.E R19, desc[UR6][R4.64+-0x20] ;  /* 0xffffe00604137981 */ /* 0x000ea8000c1e1900 */
[----:B------:R-:W2:Y:S04]  /*0270*/  LDG.E R18, desc[UR6][R4.64+-0x1c] ;  /* 0xffffe40604127981 */ /* 0x000ea8000c1e1900 */
[----:B------:R-:W3:Y:S04]  /*0280*/  LDG.E R21, desc[UR6][R4.64+-0x18] ;  /* 0xffffe80604157981 */ /* 0x000ee8000c1e1900 */
[----:B------:R-:W3:Y:S04]  /*0290*/  LDG.E R20, desc[UR6][R4.64+-0x14] ;  /* 0xffffec0604147981 */ /* 0x000ee8000c1e1900 */
[----:B------:R-:W4:Y:S04]  /*02a0*/  LDG.E R23, desc[UR6][R4.64+-0x10] ;  /* 0xfffff00604177981 */ /* 0x000f28000c1e1900 */
[----:B------:R-:W4:Y:S04]  /*02b0*/  LDG.E R22, desc[UR6][R4.64+-0xc] ;  /* 0xfffff40604167981 */ /* 0x000f28000c1e1900 */
[----:B------:R-:W5:Y:S04]  /*02c0*/  LDG.E R25, desc[UR6][R4.64+-0x8] ;  /* 0xfffff80604197981 */ /* 0x000f68000c1e1900 */
        /* <DEDUP_REMOVED lines=8> */
[----:B------:R0:W5:Y:S01]  /*0350*/  LDG.E R11, desc[UR6][R4.64+0x1c] ;  /* 0x00001c06040b7981 */ /* 0x000162000c1e1900 */
[----:B------:R-:W-:-:S05]  /*0360*/  VIADD R8, R8, 0x10 ;  /* 0x0000001008087836 */ /* 0x000fca0000000000 */
[----:B------:R-:W-:Y:S02]  /*0370*/  ISETP.NE.AND P0, PT, R8, RZ, PT ;  /* 0x000000ff0800720c */ /* 0x000fe40003f05270 */
[----:B--2---:R-:W-:-:S04]  /*0380*/  IADD3 R18, PT, PT, R18, R19, R0 ;  /* 0x0000001312127210 */ /* 0x004fc80007ffe000 */
[----:B---3--:R-:W-:-:S04]  /*0390*/  IADD3 R18, PT, PT, R20, R21, R18 ;  /* 0x0000001514127210 */ /* 0x008fc80007ffe012 */
[----:B----4-:R-:W-:-:S04]  /*03a0*/  IADD3 R18, PT, PT, R22, R23, R18 ;  /* 0x0000001716127210 */ /* 0x010fc80007ffe012 */
[----:B-----5:R-:W-:-:S04]  /*03b0*/  IADD3 R18, PT, PT, R24, R25, R18 ;  /* 0x0000001918127210 */ /* 0x020fc80007ffe012 */
[----:B------:R-:W-:-:S04]  /*03c0*/  IADD3 R16, PT, PT, R16, R17, R18 ;  /* 0x0000001110107210 */ /* 0x000fc80007ffe012 */
[----:B------:R-:W-:Y:S02]  /*03d0*/  IADD3 R14, PT, PT, R14, R15, R16 ;  /* 0x0000000f0e0e7210 */ /* 0x000fe40007ffe010 */
[----:B------:R-:W-:-:S05]  /*03e0*/  IADD3 R15, P2, PT, R4, 0x40, RZ ;  /* 0x00000040040f7810 */ /* 0x000fca0007f5e0ff */
[----:B0-----:R-:W-:Y:S01]  /*03f0*/  IMAD.X R5, RZ, RZ, R5, P2 ;  /* 0x000000ffff057224 */ /* 0x001fe200010e0605 */
[----:B------:R-:W-:-:S04]  /*0400*/  IADD3 R10, PT, PT, R13, R10, R14 ;  /* 0x0000000a0d0a7210 */ /* 0x000fc80007ffe00e */
[----:B------:R-:W-:Y:S01]  /*0410*/  IADD3 R0, PT, PT, R11, R12, R10 ;  /* 0x0000000c0b007210 */ /* 0x000fe20007ffe00a */
[----:B------:R-:W-:Y:S06]  /*0420*/  @P0 BRA `(.L_x_4) ;  /* 0xfffffffc00880947 */ /* 0x000fec000383ffff */
.L_x_3:
[----:B------:R-:W-:Y:S05]  /*0430*/  BSYNC.RECONVERGENT B1 ;  /* 0x0000000000017941 */ /* 0x000fea0003800200 */
.L_x_2:
[----:B------:R-:W-:Y:S05]  /*0440*/  @!P1 BRA `(.L_x_1) ;  /* 0x0000000000bc9947 */ /* 0x000fea0003800000 */
[----:B------:R-:W-:Y:S01]  /*0450*/  ISETP.GE.U32.AND P0, PT, R26, 0x8, PT ;  /* 0x000000081a00780c */ /* 0x000fe20003f06070 */
[----:B------:R-:W-:Y:S01]  /*0460*/  BSSY.RECONVERGENT B1, `(.L_x_5) ;  /* 0x0000012000017945 */ /* 0x000fe20003800200 */
[----:B------:R-:W-:-:S04]  /*0470*/  LOP3.LUT R16, R7, 0x7, RZ, 0xc0, !PT ;  /* 0x0000000707107812 */ /* 0x000fc800078ec0ff */
[----:B------:R-:W-:-:S07]  /*0480*/  ISETP.NE.AND P1, PT, R16, RZ, PT ;  /* 0x000000ff1000720c */ /* 0x000fce0003f25270 */
[----:B------:R-:W-:Y:S06]  /*0490*/  @!P0 BRA `(.L_x_6) ;  /* 0x0000000000388947 */ /* 0x000fec0003800000 */
[----:B------:R-:W-:-:S05]  /*04a0*/  IMAD.WIDE.U32 R4, R9, 0x4, R2 ;  /* 0x0000000409047825 */ /* 0x000fca00078e0002 */
[----:B------:R-:W2:Y:S04]  /*04b0*/  LDG.E R11, desc[UR6][R4.64] ;  /* 0x00000006040b7981 */ /* 0x000ea8000c1e1900 */
[----:B------:R-:W2:Y:S04]  /*04c0*/  LDG.E R8, desc[UR6][R4.64+0x4] ;  /* 0x0000040604087981 */ /* 0x000ea8000c1e1900 */
[----:B------:R-:W3:Y:S04]  /*04d0*/  LDG.E R13, desc[UR6][R4.64+0x8] ;  /* 0x00000806040d7981 */ /* 0x000ee8000c1e1900 */
[----:B------:R-:W3:Y:S04]  /*04e0*/  LDG.E R10, desc[UR6][R4.64+0xc] ;  /* 0x00000c06040a7981 */ /* 0x000ee8000c1e1900 */
[----:B------:R-:W4:Y:S04]  /*04f0*/  LDG.E R15, desc[UR6][R4.64+0x10] ;  /* 0x00001006040f7981 */ /* 0x000f28000c1e1900 */
[----:B------:R-:W4:Y:S04]  /*0500*/  LDG.E R12, desc[UR6][R4.64+0x14] ;  /* 0x00001406040c7981 */ /* 0x000f28000c1e1900 */
[----:B------:R-:W5:Y:S04]  /*0510*/  LDG.E R17, desc[UR6][R4.64+0x18] ;  /* 0x0000180604117981 */ /* 0x000f68000c1e1900 */
[----:B------:R-:W5:Y:S01]  /*0520*/  LDG.E R14, desc[UR6][R4.64+0x1c] ;  /* 0x00001c06040e7981 */ /* 0x000f62000c1e1900 */
[----:B------:R-:W-:Y:S01]  /*0530*/  VIADD R9, R9, 0x8 ;  /* 0x0000000809097836 */ /* 0x000fe20000000000 */
[----:B--2---:R-:W-:-:S04]  /*0540*/  IADD3 R8, PT, PT, R8, R11, R0 ;  /* 0x0000000b08087210 */ /* 0x004fc80007ffe000 */
[----:B---3--:R-:W-:-:S04]  /*0550*/  IADD3 R8, PT, PT, R10, R13, R8 ;  /* 0x0000000d0a087210 */ /* 0x008fc80007ffe008 */
[----:B----4-:R-:W-:-:S04]  /*0560*/  IADD3 R8, PT, PT, R12, R15, R8 ;  /* 0x0000000f0c087210 */ /* 0x010fc80007ffe008 */
[----:B-----5:R-:W-:-:S07]  /*0570*/  IADD3 R0, PT, PT, R14, R17, R8 ;  /* 0x000000110e007210 */ /* 0x020fce0007ffe008 */
.L_x_6:
[----:B------:R-:W-:Y:S05]  /*0580*/  BSYNC.RECONVERGENT B1 ;  /* 0x0000000000017941 */ /* 0x000fea0003800200 */
.L_x_5:
        /* <DEDUP_REMOVED lines=10> */
[----:B------:R-:W3:Y:S01]  /*0630*/  LDG.E R10, desc[UR6][R4.64+0xc] ;  /* 0x00000c06040a7981 */ /* 0x000ee2000c1e1900 */
[----:B------:R-:W-:Y:S01]  /*0640*/  VIADD R9, R9, 0x4 ;  /* 0x0000000409097836 */ /* 0x000fe20000000000 */
[----:B--2---:R-:W-:-:S04]  /*0650*/  IADD3 R0, PT, PT, R8, R11, R0 ;  /* 0x0000000b08007210 */ /* 0x004fc80007ffe000 */
[----:B---3--:R-:W-:-:S07]  /*0660*/  IADD3 R0, PT, PT, R10, R13, R0 ;  /* 0x0000000d0a007210 */ /* 0x008fce0007ffe000 */
.L_x_8:
[----:B------:R-:W-:Y:S05]  /*0670*/  BSYNC.RECONVERGENT B1 ;  /* 0x0000000000017941 */ /* 0x000fea0003800200 */
.L_x_7:
[----:B------:R-:W-:Y:S05]  /*0680*/  @!P1 BRA `(.L_x_1) ;  /* 0x00000000002c9947 */ /* 0x000fea0003800000 */
[----:B------:R-:W-:-:S04]  /*0690*/  IMAD.WIDE.U32 R2, R9, 0x4, R2 ;  /* 0x0000000409027825 */ /* 0x000fc800078e0002 */
[----:B------:R-:W-:Y:S02]  /*06a0*/  IMAD.MOV R7, RZ, RZ, -R7 ;  /* 0x000000ffff077224 */ /* 0x000fe400078e0a07 */
[----:B------:R-:W-:-:S07]  /*06b0*/  IMAD.MOV.U32 R5, RZ, RZ, R3 ;  /* 0x000000ffff057224 */ /* 0x000fce00078e0003 */
.L_x_9:
[----:B------:R-:W-:-:S06]  /*06c0*/  IMAD.MOV.U32 R3, RZ, RZ, R5 ;  /* 0x000000ffff037224 */ /* 0x000fcc00078e0005 */
[----:B------:R0:W2:Y:S01]  /*06d0*/  LDG.E R3, desc[UR6][R2.64] ;  /* 0x0000000602037981 */ /* 0x0000a2000c1e1900 */
[----:B------:R-:W-:-:S05]  /*06e0*/  VIADD R7, R7, 0x1 ;  /* 0x0000000107077836 */ /* 0x000fca0000000000 */
[----:B------:R-:W-:Y:S02]  /*06f0*/  ISETP.NE.AND P0, PT, R7, RZ, PT ;  /* 0x000000ff0700720c */ /* 0x000fe40003f05270 */
[----:B0-----:R-:W-:-:S05]  /*0700*/  IADD3 R2, P1, PT, R2, 0x4, RZ ;  /* 0x0000000402027810 */ /* 0x001fca0007f3e0ff */
[----:B------:R-:W-:Y:S02]  /*0710*/  IMAD.X R5, RZ, RZ, R5, P1 ;  /* 0x000000ffff057224 */ /* 0x000fe400008e0605 */
[----:B--2---:R-:W-:-:S04]  /*0720*/  IMAD.IADD R0, R3, 0x1, R0 ;  /* 0x0000000103007824 */ /* 0x004fc800078e0200 */
[----:B------:R-:W-:Y:S05]  /*0730*/  @P0 BRA `(.L_x_9) ;  /* 0xfffffffc00e00947 */ /* 0x000fea000383ffff */
.L_x_1:
[----:B------:R-:W-:Y:S05]  /*0740*/  BSYNC.RECONVERGENT B0 ;  /* 0x0000000000007941 */ /* 0x000fea0003800200 */
.L_x_0:
[----:B------:R-:W0:Y:S01]  /*0750*/  LDC.64 R2, c[0x0][0x3a8] ;  /* 0x0000ea00ff027b82 */ /* 0x000e220000000a00 */
[----:B------:R-:W-:-:S04]  /*0760*/  VOTE.ANY R4, PT, PT ;  /* 0x0000000000047806 */ /* 0x000fc800038e0100 */
[----:B------:R-:W-:Y:S02]  /*0770*/  ISETP.EQ.U32.AND P2, PT, R4, -0x1, PT ;  /* 0xffffffff0400780c */ /* 0x000fe40003f42070 */
[C---:B------:R-:W-:Y:S02]  /*0780*/  LOP3.LUT R8, R6.reuse, 0x3, RZ, 0xc0, !PT ;  /* 0x0000000306087812 */ /* 0x040fe400078ec0ff */
[----:B------:R-:W-:Y:S02]  /*0790*/  ISETP.GE.U32.AND P1, PT, R6, 0x4, PT ;  /* 0x000000040600780c */ /* 0x000fe40003f26070 */
[----:B------:R-:W-:-:S07]  /*07a0*/  ISETP.NE.AND P0, PT, R8, RZ, PT ;  /* 0x000000ff0800720c */ /* 0x000fce0003f05270 */
[----:B0-----:R0:W5:Y:S01]  /*07b0*/  @!P2 ATOMG.E.ADD.STRONG.GPU PT, R9, desc[UR6][R2.64], R6 ;  /* 0x800000060209a9a8 */ /* 0x00116200081ef106 */
[----:B------:R-:W-:Y:S05]  /*07c0*/  @!P2 BRA `(.L_x_10) ;  /* 0x000000000044a947 */ /* 0x000fea0003800000 */
[----:B------:R-:W1:Y:S01]  /*07d0*/  SHFL.UP P2, R7, R6, 0x1, RZ ;  /* 0x0420000006077989 */ /* 0x000e6200000400ff */
[----:B------:R-:W-:Y:S02]  /*07e0*/  IMAD.MOV.U32 R5, RZ, RZ, R6 ;  /* 0x000000ffff057224 */ /* 0x000fe400078e0006 */
[----:B-1----:R-:W-:Y:S02]  /*07f0*/  @P2 IMAD.IADD.U32 R5, R6, 0x1, R7 ;  /* 0x0000000106052824 */ /* 0x002fe400078e0007 */
[----:B------:R-:W1:Y:S03]  /*0800*/  S2R R7, SR_LANEID ;  /* 0x0000000000077919 */ /* 0x000e660000000000 */
[----:B------:R-:W2:Y:S02]  /*0810*/  SHFL.UP P2, R4, R5, 0x2, RZ ;  /* 0x0440000005047989 */ /* 0x000ea400000400ff */
[----:B--2---:R-:W-:Y:S01]  /*0820*/  @P2 IMAD.IADD.U32 R5, R5, 0x1, R4 ;  /* 0x0000000105052824 */ /* 0x004fe200078e0004 */
[----:B-1----:R-:W-:-:S04]  /*0830*/  ISETP.EQ.U32.AND P3, PT, R7, 0x1f, PT ;  /* 0x0000001f0700780c */ /* 0x002fc80003f62070 */
[----:B------:R-:W1:Y:S02]  /*0840*/  SHFL.UP P2, R4, R5, 0x4, RZ ;  /* 0x0480000005047989 */ /* 0x000e6400000400ff */
[----:B-1----:R-:W-:-:S05]  /*0850*/  @P2 IMAD.IADD.U32 R5, R5, 0x1, R4 ;  /* 0x0000000105052824 */ /* 0x002fca00078e0004 */
[----:B------:R-:W1:Y:S02]  /*0860*/  SHFL.UP P2, R4, R5, 0x8, RZ ;  /* 0x0500000005047989 */ /* 0x000e6400000400ff */
[----:B-1----:R-:W-:-:S05]  /*0870*/  @P2 IMAD.IADD.U32 R5, R5, 0x1, R4 ;  /* 0x0000000105052824 */ /* 0x002fca00078e0004 */
[----:B------:R-:W1:Y:S02]  /*0880*/  SHFL.UP P2, R4, R5, 0x10, RZ ;  /* 0x0600000005047989 */ /* 0x000e6400000400ff */
[----:B-1----:R-:W-:-:S05]  /*0890*/  @P2 IMAD.IADD.U32 R5, R5, 0x1, R4 ;  /* 0x0000000105052824 */ /* 0x002fca00078e0004 */
[----:B0-----:R-:W2:Y:S04]  /*08a0*/  @P3 ATOMG.E.ADD.STRONG.GPU PT, R2, desc[UR6][R2.64], R5 ;  /* 0x80000005020239a8 */ /* 0x001ea800081ef106 */
[----:B------:R-:W-:Y:S04]  /*08b0*/  SHFL.UP P2, R4, R5, 0x1, RZ ;  /* 0x0420000005047989 */ /* 0x000fe800000400ff */
[----:B--2--5:R-:W0:Y:S02]  /*08c0*/  SHFL.IDX PT, R9, R2, 0x1f, 0x1f ;  /* 0x03e01f0002097f89 */ /* 0x024e2400000e0000 */
[----:B0-----:R-:W-:-:S07]  /*08d0*/  @P2 IMAD.IADD.U32 R9, R9, 0x1, R4 ;  /* 0x0000000109092824 */ /* 0x001fce00078e0004 */
.L_x_10:
[----:B------:R-:W-:Y:S01]  /*08e0*/  BSSY.RECONVERGENT B0, `(.L_x_11) ;  /* 0x000001b000007945 */ /* 0x000fe20003800200 */
[----:B------:R-:W-:-:S03]  /*08f0*/  IMAD.MOV.U32 R12, RZ, RZ, RZ ;  /* 0x000000ffff0c7224 */ /* 0x000fc600078e00ff */
[----:B------:R-:W-:Y:S05]  /*0900*/  @!P1 BRA `(.L_x_12) ;  /* 0x0000000000609947 */ /* 0x000fea0003800000 */
[----:B0-----:R-:W0:Y:S01]  /*0910*/  LDC.64 R2, c[0x0][0x390] ;  /* 0x0000e400ff027b82 */ /* 0x001e220000000a00 */
[----:B------:R-:W-:Y:S01]  /*0920*/  LOP3.LUT R12, R6, 0x7ffffffc, RZ, 0xc0, !PT ;  /* 0x7ffffffc060c7812 */ /* 0x000fe200078ec0ff */
[----:B-----5:R-:W-:Y:S02]  /*0930*/  IMAD.MOV.U32 R15, RZ, RZ, R9 ;  /* 0x000000ffff0f7224 */ /* 0x020fe400078e0009 */
[----:B------:R-:W-:Y:S02]  /*0940*/  IMAD.MOV.U32 R14, RZ, RZ, R0 ;  /* 0x000000ffff0e7224 */ /* 0x000fe400078e0000 */
[----:B------:R-:W-:Y:S02]  /*0950*/  IMAD.MOV R13, RZ, RZ, -R12 ;  /* 0x000000ffff0d7224 */ /* 0x000fe400078e0a0c */
[----:B------:R-:W1:Y:S05]  /*0960*/  LDC.64 R4, c[0x0][0x398] ;  /* 0x0000e600ff047b82 */ /* 0x000e6a0000000a00 */
.L_x_13:
[----:B0-----:R-:W-:-:S04]  /*0970*/  IADD3.X R10, P1, PT, R14, R2, RZ, PT, !PT ;  /* 0x000000020e0a7210 */ /* 0x001fc80003f3e4ff */
[----:B------:R-:W-:-:S05]  /*0980*/  LEA.HI.X.SX32 R11, R14, R3, 0x1, P1 ;  /* 0x000000030e0b7211 */ /* 0x000fca00008f0eff */
[----:B--2---:R-:W2:Y:S01]  /*0990*/  LDG.E.U8 R17, desc[UR6][R10.64+-0x1] ;  /* 0xffffff060a117981 */ /* 0x004ea2000c1e1100 */
[----:B------:R-:W-:Y:S02]  /*09a0*/  SHF.R.S32.HI R16, RZ, 0x1f, R15 ;  /* 0x0000001fff107819 */ /* 0x000fe4000001140f */
[----:B-1----:R-:W-:-:S04]  /*09b0*/  IADD3 R6, P1, P2, R15, 0x3, R4 ;  /* 0x000000030f067810 */ /* 0x002fc80007a3e004 */
[----:B------:R-:W-:-:S05]  /*09c0*/  IADD3.X R7, PT, PT, R16, R5, RZ, P1, P2 ;  /* 0x0000000510077210 */ /* 0x000fca0000fe44ff */
[----:B--2---:R2:W-:Y:S04]  /*09d0*/  STG.E.U8 desc[UR6][R6.64+-0x3], R17 ;  /* 0xfffffd1106007986 */ /* 0x0045e8000c101106 */
[----:B------:R-:W3:Y:S04]  /*09e0*/  LDG.E.U8 R19, desc[UR6][R10.64] ;  /* 0x000000060a137981 */ /* 0x000ee8000c1e1100 */
[----:B---3--:R2:W-:Y:S04]  /*09f0*/  STG.E.U8 desc[UR6][R6.64+-0x2], R19 ;  /* 0xfffffe1306007986 */ /* 0x0085e8000c101106 */
[----:B------:R-:W3:Y:S04]  /*0a00*/  LDG.E.U8 R21, desc[UR6][R10.64+0x1] ;  /* 0x000001060a157981 */ /* 0x000ee8000c1e1100 */
[----:B---3--:R2:W-:Y:S04]  /*0a10*/  STG.E.U8 desc[UR6][R6.64+-0x1], R21 ;  /* 0xffffff1506007986 */ /* 0x0085e8000c101106 */
[----:B------:R-:W3:Y:S01]  /*0a20*/  LDG.E.U8 R23, desc[UR6][R10.64+0x2] ;  /* 0x000002060a177981 */ /* 0x000ee2000c1e1100 */
[----:B------:R-:W-:-:S02]  /*0a30*/  VIADD R13, R13, 0x4 ;  /* 0x000000040d0d7836 */ /* 0x000fc40000000000 */
[----:B------:R-:W-:Y:S02]  /*0a40*/  VIADD R15, R15, 0x4 ;  /* 0x000000040f0f7836 */ /* 0x000fe40000000000 */
[----:B------:R-:W-:Y:S01]  /*0a50*/  VIADD R14, R14, 0x4 ;  /* 0x000000040e0e7836 */ /* 0x000fe20000000000 */
[----:B------:R-:W-:Y:S01]  /*0a60*/  ISETP.NE.AND P1, PT, R13, RZ, PT ;  /* 0x000000ff0d00720c */ /* 0x000fe20003f25270 */
[----:B---3--:R2:W-:-:S12]  /*0a70*/  STG.E.U8 desc[UR6][R6.64], R23 ;  /* 0x0000001706007986 */ /* 0x0085d8000c101106 */
[----:B------:R-:W-:Y:S05]  /*0a80*/  @P1 BRA `(.L_x_13) ;  /* 0xfffffffc00b81947 */ /* 0x000fea000383ffff */
.L_x_12:
[----:B------:R-:W-:Y:S05]  /*0a90*/  BSYNC.RECONVERGENT B0 ;  /* 0x0000000000007941 */ /* 0x000fea0003800200 */
.L_x_11:
[----:B------:R-:W-:Y:S05]  /*0aa0*/  @!P0 EXIT ;  /* 0x000000000000894d */ /* 0x000fea0003800000 */
[----:B-----5:R-:W-:Y:S01]  /*0ab0*/  IMAD.IADD R9, R9, 0x1, R12 ;  /* 0x0000000109097824 */ /* 0x020fe200078e020c */
[----:B------:R-:W1:Y:S01]  /*0ac0*/  LDCU.128 UR8, c[0x0][0x390] ;  /* 0x00007200ff0877ac */ /* 0x000e620008000c00 */
[----:B------:R-:W-:Y:S02]  /*0ad0*/  IMAD.IADD R0, R12, 0x1, R0 ;  /* 0x000000010c007824 */ /* 0x000fe400078e0200 */
[----:B------:R-:W-:-:S07]  /*0ae0*/  IMAD.MOV R8, RZ, RZ, -R8 ;  /* 0x000000ffff087224 */ /* 0x000fce00078e0a08 */
.L_x_14:
[----:B01----:R-:W-:-:S04]  /*0af0*/  IADD3 R2, P0, PT, R0, UR8, RZ ;  /* 0x0000000800027c10 */ /* 0x003fc8000ff1e0ff */
[----:B---3--:R-:W-:-:S06]  /*0b00*/  LEA.HI.X.SX32 R3, R0, UR9, 0x1, P0 ;  /* 0x0000000900037c11 */ /* 0x008fcc00080f0eff */
[----:B------:R-:W3:Y:S01]  /*0b10*/  LDG.E.U8 R3, desc[UR6][R2.64] ;  /* 0x0000000602037981 */ /* 0x000ee2000c1e1100 */
[C---:B------:R-:W-:Y:S01]  /*0b20*/  IADD3 R4, P0, PT, R9.reuse, UR10, RZ ;  /* 0x0000000a09047c10 */ /* 0x040fe2000ff1e0ff */
[----:B------:R-:W-:Y:S02]  /*0b30*/  VIADD R8, R8, 0x1 ;  /* 0x0000000108087836 */ /* 0x000fe40000000000 */
[----:B------:R-:W-:Y:S01]  /*0b40*/  VIADD R0, R0, 0x1 ;  /* 0x0000000100007836 */ /* 0x000fe20000000000 */
[C---:B------:R-:W-:Y:S01]  /*0b50*/  LEA.HI.X.SX32 R5, R9.reuse, UR11, 0x1, P0 ;  /* 0x0000000b09057c11 */ /* 0x040fe200080f0eff */
[----:B------:R-:W-:Y:S01]  /*0b60*/  VIADD R9, R9, 0x1 ;  /* 0x0000000109097836 */ /* 0x000fe20000000000 */
[----:B------:R-:W-:-:S03]  /*0b70*/  ISETP.NE.AND P0, PT, R8, RZ, PT ;  /* 0x000000ff0800720c */ /* 0x000fc60003f05270 */
[----:B---3--:R3:W-:Y:S10]  /*0b80*/  STG.E.U8 desc[UR6][R4.64], R3 ;  /* 0x0000000304007986 */ /* 0x0087f4000c101106 */
[----:B------:R-:W-:Y:S05]  /*0b90*/  @P0 BRA `(.L_x_14) ;  /* 0xfffffffc00d40947 */ /* 0x000fea000383ffff */
[----:B------:R-:W-:Y:S05]  /*0ba0*/  EXIT ;  /* 0x000000000000794d */ /* 0x000fea0003800000 */
.L_x_15:
[----:B------:R-:W-:-:S00]  /*0bb0*/  BRA `(.L_x_15) ;  /* 0xfffffffc00fc7947 */ /* 0x000fc0000383ffff */
[----:B------:R-:W-:-:S00]  /*0bc0*/  NOP ;  /* 0x0000000000007918 */ /* 0x000fc00000000000 */
        /* <DEDUP_REMOVED lines=11> */
.L_x_17:


//--------------------- .text._Z16computeFrequencyPcPii --------------------------
	.section	.text._Z16computeFrequencyPcPii,"ax",@progbits
	.align	128
        .global         _Z16computeFrequencyPcPii
        .type           _Z16computeFrequencyPcPii,@function
        .size           _Z16computeFrequencyPcPii,(.L_x_18 - _Z16computeFrequencyPcPii)
        .other          _Z16computeFrequencyPcPii,@"STO_CUDA_ENTRY STV_DEFAULT"
_Z16computeFrequencyPcPii:
.text._Z16computeFrequencyPcPii:
        /* <DEDUP_REMOVED lines=12> */
[----:B------:R-:W-:-:S06]  /*00c0*/  LEA.HI.X.SX32 R5, R0, UR7, 0x1, P0 ;  /* 0x0000000700057c11 */ /* 0x000fcc00080f0eff */
[----:B--2---:R-:W1:Y:S01]  /*00d0*/  LDG.E.U8 R5, desc[UR4][R4.64] ;  /* 0x0000000404057981 */ /* 0x004e62000c1e1100 */
[----:B------:R-:W-:Y:S02]  /*00e0*/  HFMA2 R7, -RZ, RZ, 0, 5.9604644775390625e-08 ;  /* 0x00000001ff077431 */ /* 0x000fe400000001ff */
[----:B-1----:R-:W-:-:S05]  /*00f0*/  IMAD.WIDE.U32 R2, R5, 0x4, R2 ;  /* 0x0000000405027825 */ /* 0x002fca00078e0002 */
[----:B------:R-:W-:Y:S01]  /*0100*/  REDG.E.ADD.STRONG.GPU desc[UR4][R2.64], R7 ;  /* 0x000000070200798e */ /* 0x000fe2000c12e104 */
[----:B------:R-:W-:Y:S05]  /*0110*/  EXIT ;  /* 0x000000000000794d */ /* 0x000fea0003800000 */
.L_x_16:
        /* <DEDUP_REMOVED lines=14> */
.L_x_18:


//--------------------- .nv.shared.reserved.0     --------------------------
	.section	.nv.shared.reserved.0,"aw",@nobits
	.weak		__nv_reservedSMEM_offset_0_alias
	.size		__nv_reservedSMEM_offset_0_alias, 0, 64
	.other		__nv_reservedSMEM_offset_0_alias,@"STO_CUDA_RESERVED_SHARED STV_DEFAULT"
__nv_reservedSMEM_offset_0_alias:
	.zero		0
	.zero		64


//--------------------- .nv.constant0._Z12encodeKernelPcPiS_S_iS0_ --------------------------
	.section	.nv.constant0._Z12encodeKernelPcPiS_S_iS0_,"a",@progbits
	.sectionflags	@""
	.align	4
.nv.constant0._Z12encodeKernelPcPiS_S_iS0_:
	.zero		944


//--------------------- .nv.constant0._Z16computeFrequencyPcPii --------------------------
	.section	.nv.constant0._Z16computeFrequencyPcPii,"a",@progbits
	.sectionflags	@""
	.align	4
.nv.constant0._Z16computeFrequencyPcPii:
	.zero		916


//--------------------- SYMBOLS --------------------------

	.type		.nv.reservedSmem.offset0,@object
	.size		.nv.reservedSmem.offset0,0x4
